	.headerflags	@"EF_CUDA_TEXMODE_UNIFIED EF_CUDA_64BIT_ADDRESS EF_CUDA_ACCELERATORS EF_CUDA_SM90 EF_CUDA_VIRTUAL_SM(EF_CUDA_SM90)"
	.elftype	@"ET_EXEC"


//--------------------- .nv.info                  --------------------------
	.section	.nv.info,"",@"SHT_CUDA_INFO"
	.align	4


	//----- nvinfo : EIATTR_REGCOUNT
	.align		4
        /*0000*/ 	.byte	0x04, 0x2f
        /*0002*/ 	.short	(.L_1 - .L_0)
	.align		4
.L_0:
        /*0004*/ 	.word	index@(triton_poi_fused_cat_29)
        /*0008*/ 	.word	0x00000020


	//----- nvinfo : EIATTR_MIN_STACK_SIZE
	.align		4
.L_1:
        /*000c*/ 	.byte	0x04, 0x12
        /*000e*/ 	.short	(.L_3 - .L_2)
	.align		4
.L_2:
        /*0010*/ 	.word	index@(triton_poi_fused_cat_29)
        /*0014*/ 	.word	0x00000000


	//----- nvinfo : EIATTR_FRAME_SIZE
	.align		4
.L_3:
        /*0018*/ 	.byte	0x04, 0x11
        /*001a*/ 	.short	(.L_5 - .L_4)
	.align		4
.L_4:
        /*001c*/ 	.word	index@(triton_poi_fused_cat_29)
        /*0020*/ 	.word	0x00000000


	//----- nvinfo : EIATTR_MIN_STACK_SIZE
	.align		4
.L_5:
        /*0024*/ 	.byte	0x04, 0x12
        /*0026*/ 	.short	(.L_7 - .L_6)
	.align		4
.L_6:
        /*0028*/ 	.word	index@(triton_poi_fused_cat_29)
        /*002c*/ 	.word	0x00000000
.L_7:


//--------------------- .nv.info.triton_poi_fused_cat_29 --------------------------
	.section	.nv.info.triton_poi_fused_cat_29,"",@"SHT_CUDA_INFO"
	.sectionflags	@""
	.align	4


	//----- nvinfo : EIATTR_CUDA_API_VERSION
	.align		4
        /*0000*/ 	.byte	0x04, 0x37
        /*0002*/ 	.short	(.L_9 - .L_8)
.L_8:
        /*0004*/ 	.word	0x0000007c


	//----- nvinfo : EIATTR_KPARAM_INFO
	.align		4
.L_9:
        /*0008*/ 	.byte	0x04, 0x17
        /*000a*/ 	.short	(.L_11 - .L_10)
.L_10:
        /*000c*/ 	.word	0x00000000
        /*0010*/ 	.short	0x0004
        /*0012*/ 	.short	0x0020
        /*0014*/ 	.byte	0x00, 0xf0, 0x11, 0x00


	//----- nvinfo : EIATTR_KPARAM_INFO
	.align		4
.L_11:
        /*0018*/ 	.byte	0x04, 0x17
        /*001a*/ 	.short	(.L_13 - .L_12)
.L_12:
        /*001c*/ 	.word	0x00000000
        /*0020*/ 	.short	0x0003
        /*0022*/ 	.short	0x0018
        /*0024*/ 	.byte	0x00, 0xf4, 0x21, 0x00


	//----- nvinfo : EIATTR_KPARAM_INFO
	.align		4
.L_13:
        /*0028*/ 	.byte	0x04, 0x17
        /*002a*/ 	.short	(.L_15 - .L_14)
.L_14:
        /*002c*/ 	.word	0x00000000
        /*0030*/ 	.short	0x0002
        /*0032*/ 	.short	0x0010
        /*0034*/ 	.byte	0x00, 0xf4, 0x21, 0x00


	//----- nvinfo : EIATTR_KPARAM_INFO
	.align		4
.L_15:
        /*0038*/ 	.byte	0x04, 0x17
        /*003a*/ 	.short	(.L_17 - .L_16)
.L_16:
        /*003c*/ 	.word	0x00000000
        /*0040*/ 	.short	0x0001
        /*0042*/ 	.short	0x0008
        /*0044*/ 	.byte	0x00, 0xf4, 0x21, 0x00


	//----- nvinfo : EIATTR_KPARAM_INFO
	.align		4
.L_17:
        /*0048*/ 	.byte	0x04, 0x17
        /*004a*/ 	.short	(.L_19 - .L_18)
.L_18:
        /*004c*/ 	.word	0x00000000
        /*0050*/ 	.short	0x0000
        /*0052*/ 	.short	0x0000
        /*0054*/ 	.byte	0x00, 0xf4, 0x21, 0x00


	//----- nvinfo : EIATTR_SPARSE_MMA_MASK
	.align		4
.L_19:
        /*0058*/ 	.byte	0x03, 0x50
        /*005a*/ 	.short	0x0000


	//----- nvinfo : EIATTR_MAXREG_COUNT
	.align		4
        /*005c*/ 	.byte	0x03, 0x1b
        /*005e*/ 	.short	0x00ff


	//----- nvinfo : EIATTR_EXIT_INSTR_OFFSETS
	.align		4
        /*0060*/ 	.byte	0x04, 0x1c
        /*0062*/ 	.short	(.L_21 - .L_20)


	//   ....[0]....
.L_20:
        /*0064*/ 	.word	0x000008d0


	//----- nvinfo : EIATTR_REQNTID
	.align		4
.L_21:
        /*0068*/ 	.byte	0x04, 0x10
        /*006a*/ 	.short	(.L_23 - .L_22)
.L_22:
        /*006c*/ 	.word	0x00000080
        /*0070*/ 	.word	0x00000001
        /*0074*/ 	.word	0x00000001


	//----- nvinfo : EIATTR_CBANK_PARAM_SIZE
	.align		4
.L_23:
        /*0078*/ 	.byte	0x03, 0x19
        /*007a*/ 	.short	0x0024


	//----- nvinfo : EIATTR_PARAM_CBANK
	.align		4
        /*007c*/ 	.byte	0x04, 0x0a
        /*007e*/ 	.short	(.L_25 - .L_24)
	.align		4
.L_24:
        /*0080*/ 	.word	index@(.nv.constant0.triton_poi_fused_cat_29)
        /*0084*/ 	.short	0x0210
        /*0086*/ 	.short	0x0024


	//----- nvinfo : EIATTR_SW_WAR
	.align		4
.L_25:
        /*0088*/ 	.byte	0x04, 0x36
        /*008a*/ 	.short	(.L_27 - .L_26)
.L_26:
        /*008c*/ 	.word	0x00000008
.L_27:


//--------------------- .nv.callgraph             --------------------------
	.section	.nv.callgraph,"",@"SHT_CUDA_CALLGRAPH"
	.align	4
	.sectionentsize	8
	.align		4
        /*0000*/ 	.word	0x00000000
	.align		4
        /*0004*/ 	.word	0xffffffff
	.align		4
        /*0008*/ 	.word	0x00000000
	.align		4
        /*000c*/ 	.word	0xfffffffe
	.align		4
        /*0010*/ 	.word	0x00000000
	.align		4
        /*0014*/ 	.word	0xfffffffd
	.align		4
        /*0018*/ 	.word	0x00000000
	.align		4
        /*001c*/ 	.word	0xfffffffc


//--------------------- .text.triton_poi_fused_cat_29 --------------------------
	.section	.text.triton_poi_fused_cat_29,"ax",@progbits
	.align	128
        .global         triton_poi_fused_cat_29
        .type           triton_poi_fused_cat_29,@function
        .size           triton_poi_fused_cat_29,(.L_x_1 - triton_poi_fused_cat_29)
        .other          triton_poi_fused_cat_29,@"STO_CUDA_ENTRY STV_DEFAULT"
triton_poi_fused_cat_29:
.text.triton_poi_fused_cat_29:
[----:B------:R-:W-:Y:S01]  /*0000*/  LDC R1, c[0x0][0x28] ;  /* 0x00000a00ff017b82 */ /* 0x000fe20000000800 */
[----:B------:R-:W1:Y:S07]  /*0010*/  S2R R0, SR_TID.X ;  /* 0x0000000000007919 */ /* 0x000e6e0000002100 */
[----:B------:R-:W2:Y:S01]  /*0020*/  LDC.64 R22, c[0x0][0x210] ;  /* 0x00008400ff167b82 */ /* 0x000ea20000000a00 */
[----:B------:R-:W-:Y:S01]  /*0030*/  IMAD.MOV.U32 R14, RZ, RZ, RZ ;  /* 0x000000ffff0e7224 */ /* 0x000fe200078e00ff */
[----:B------:R-:W-:Y:S01]  /*0040*/  ULDC.64 UR4, c[0x0][0x208] ;  /* 0x0000820000047ab9 */ /* 0x000fe20000000a00 */
[----:B------:R-:W3:Y:S01]  /*0050*/  S2R R8, SR_CTAID.X ;  /* 0x0000000000087919 */ /* 0x000ee20000002500 */
[----:B------:R-:W-:-:S04]  /*0060*/  ULDC.64 UR6, c[0x0][0x220] ;  /* 0x0000880000067ab9 */ /* 0x000fc80000000a00 */
[----:B------:R-:W4:Y:S01]  /*0070*/  LDC.64 R16, c[0x0][0x218] ;  /* 0x00008600ff107b82 */ /* 0x000f220000000a00 */
[----:B-1----:R-:W-:-:S05]  /*0080*/  IMAD.SHL.U32 R0, R0, 0x4, RZ ;  /* 0x0000000400007824 */ /* 0x002fca00078e00ff */
[----:B------:R-:W-:-:S05]  /*0090*/  LOP3.LUT R3, R0, 0x1fc, RZ, 0xc0, !PT ;  /* 0x000001fc00037812 */ /* 0x000fca00078ec0ff */
[----:B---3--:R-:W-:-:S04]  /*00a0*/  IMAD R2, R8, 0x400, R3 ;  /* 0x0000040008027824 */ /* 0x008fc800078e0203 */
[----:B------:R-:W-:Y:S01]  /*00b0*/  IMAD.HI R9, R2, 0x66666667, RZ ;  /* 0x6666666702097827 */ /* 0x000fe200078e02ff */
[----:B------:R-:W-:-:S04]  /*00c0*/  SHF.R.S32.HI R3, RZ, 0x1f, R2 ;  /* 0x0000001fff037819 */ /* 0x000fc80000011402 */
[----:B------:R-:W-:Y:S02]  /*00d0*/  LEA.HI R0, R3, R2, RZ, 0x8 ;  /* 0x0000000203007211 */ /* 0x000fe400078f40ff */
[----:B------:R-:W-:Y:S02]  /*00e0*/  SHF.R.U32.HI R6, RZ, 0x1f, R9 ;  /* 0x0000001fff067819 */ /* 0x000fe40000011609 */
[----:B------:R-:W-:Y:S02]  /*00f0*/  SHF.R.S32.HI R3, RZ, 0x8, R0 ;  /* 0x00000008ff037819 */ /* 0x000fe40000011400 */
[----:B------:R-:W-:Y:S02]  /*0100*/  LEA.HI.SX32 R9, R9, R6, 0x11 ;  /* 0x0000000609097211 */ /* 0x000fe400078f8aff */
[----:B------:R-:W-:Y:S01]  /*0110*/  CS2R R6, SRZ ;  /* 0x0000000000067805 */ /* 0x000fe2000001ff00 */
[----:B------:R-:W-:-:S05]  /*0120*/  IMAD.HI R4, R3, 0x66666667, RZ ;  /* 0x6666666703047827 */ /* 0x000fca00078e02ff */
[----:B------:R-:W-:-:S04]  /*0130*/  SHF.R.U32.HI R5, RZ, 0x1f, R4 ;  /* 0x0000001fff057819 */ /* 0x000fc80000011604 */
[----:B------:R-:W-:-:S05]  /*0140*/  LEA.HI.SX32 R4, R4, R5, 0x19 ;  /* 0x0000000504047211 */ /* 0x000fca00078fcaff */
[----:B------:R-:W-:Y:S02]  /*0150*/  IMAD R3, R4, -0x140, R3 ;  /* 0xfffffec004037824 */ /* 0x000fe400078e0203 */
[----:B------:R-:W-:Y:S02]  /*0160*/  IMAD R4, R9, -0x14000, R2 ;  /* 0xfffec00009047824 */ /* 0x000fe400078e0202 */
[C---:B----4-:R-:W-:Y:S01]  /*0170*/  IMAD.WIDE R24, R3.reuse, 0x4, R16 ;  /* 0x0000000403187825 */ /* 0x050fe200078e0210 */
[----:B------:R-:W-:-:S03]  /*0180*/  ISETP.GE.AND P2, PT, R3, 0x40, PT ;  /* 0x000000400300780c */ /* 0x000fc60003f46270 */
[----:B------:R-:W-:Y:S01]  /*0190*/  IMAD R11, R9, 0x4000, R4 ;  /* 0x00004000090b7824 */ /* 0x000fe200078e0204 */
[----:B------:R-:W-:-:S03]  /*01a0*/  CS2R R4, SRZ ;  /* 0x0000000000047805 */ /* 0x000fc6000001ff00 */
[----:B--2---:R-:W-:-:S06]  /*01b0*/  IMAD.WIDE R10, R11, 0x4, R22 ;  /* 0x000000040b0a7825 */ /* 0x004fcc00078e0216 */
[----:B------:R1:W2:Y:S04]  /*01c0*/  @!P2 LDG.E.128 R4, desc[UR4][R10.64] ;  /* 0x000000040a04a981 */ /* 0x0002a8000c1e1d00 */
[----:B------:R-:W3:Y:S01]  /*01d0*/  @!P2 LDG.E.EL R14, desc[UR4][R24.64] ;  /* 0x00000004180ea981 */ /* 0x000ee2000c2e1900 */
[----:B------:R-:W-:Y:S01]  /*01e0*/  SHF.R.S32.HI R13, RZ, 0x15, R8 ;  /* 0x00000015ff0d7819 */ /* 0x000fe20000011408 */
[----:B------:R-:W-:Y:S01]  /*01f0*/  VIADD R8, R2, 0x200 ;  /* 0x0000020002087836 */ /* 0x000fe20000000000 */
[----:B------:R-:W-:Y:S01]  /*0200*/  LOP3.LUT R15, R0, 0xffffff00, RZ, 0xc0, !PT ;  /* 0xffffff00000f7812 */ /* 0x000fe200078ec0ff */
[----:B------:R-:W-:Y:S01]  /*0210*/  IMAD.U32 R0, R9, 0x10000, RZ ;  /* 0x0001000009007824 */ /* 0x000fe200078e00ff */
[----:B------:R-:W-:Y:S01]  /*0220*/  SGXT R13, R13, 0x1 ;  /* 0x000000010d0d781a */ /* 0x000fe20000000200 */
[----:B------:R-:W-:Y:S01]  /*0230*/  IMAD.HI R19, R8, 0x66666667, RZ ;  /* 0x6666666708137827 */ /* 0x000fe200078e02ff */
[----:B------:R-:W-:-:S02]  /*0240*/  CS2R R26, SRZ ;  /* 0x00000000001a7805 */ /* 0x000fc4000001ff00 */
[----:B------:R-:W-:Y:S02]  /*0250*/  ISETP.GT.AND P5, PT, R3, 0x3f, PT ;  /* 0x0000003f0300780c */ /* 0x000fe40003fa4270 */
[----:B------:R-:W-:Y:S01]  /*0260*/  LEA.HI R13, R13, R8, RZ, 0x8 ;  /* 0x000000080d0d7211 */ /* 0x000fe200078f40ff */
[----:B-1----:R-:W-:Y:S01]  /*0270*/  IMAD.IADD R10, R2, 0x1, -R15 ;  /* 0x00000001020a7824 */ /* 0x002fe200078e0a0f */
[----:B------:R-:W-:Y:S01]  /*0280*/  SHF.R.U32.HI R20, RZ, 0x1f, R19 ;  /* 0x0000001fff147819 */ /* 0x000fe20000011613 */
[----:B------:R-:W4:Y:S01]  /*0290*/  @!P2 LDG.E.EL R26, desc[UR4][R24.64] ;  /* 0x00000004181aa981 */ /* 0x000f22000c2e1900 */
[----:B------:R-:W-:Y:S01]  /*02a0*/  SHF.R.S32.HI R12, RZ, 0x8, R13 ;  /* 0x00000008ff0c7819 */ /* 0x000fe2000001140d */
[----:B------:R-:W-:Y:S01]  /*02b0*/  IMAD.MOV.U32 R28, RZ, RZ, RZ ;  /* 0x000000ffff1c7224 */ /* 0x000fe200078e00ff */
[----:B------:R-:W-:Y:S01]  /*02c0*/  SHF.R.S32.HI R15, RZ, 0x1f, R10 ;  /* 0x0000001fff0f7819 */ /* 0x000fe2000001140a */
[----:B------:R-:W5:Y:S02]  /*02d0*/  @!P2 LDG.E.EL R27, desc[UR4][R24.64] ;  /* 0x00000004181ba981 */ /* 0x000f64000c2e1900 */
[----:B------:R-:W-:-:S02]  /*02e0*/  IMAD.HI R13, R12, 0x66666667, RZ ;  /* 0x666666670c0d7827 */ /* 0x000fc400078e02ff */
[----:B------:R-:W5:Y:S03]  /*02f0*/  @!P2 LDG.E.EL R28, desc[UR4][R24.64] ;  /* 0x00000004181ca981 */ /* 0x000f66000c2e1900 */
[----:B------:R-:W-:-:S04]  /*0300*/  SHF.R.U32.HI R18, RZ, 0x1f, R13 ;  /* 0x0000001fff127819 */ /* 0x000fc8000001160d */
[----:B------:R-:W-:Y:S02]  /*0310*/  LEA.HI.SX32 R11, R13, R18, 0x19 ;  /* 0x000000120d0b7211 */ /* 0x000fe400078fcaff */
[----:B------:R-:W-:Y:S01]  /*0320*/  LEA.HI.SX32 R13, R19, R20, 0x11 ;  /* 0x00000014130d7211 */ /* 0x000fe200078f8aff */
[----:B------:R-:W-:Y:S02]  /*0330*/  IMAD.SHL.U32 R19, R3, 0x100, RZ ;  /* 0x0000010003137824 */ /* 0x000fe400078e00ff */
[----:B------:R-:W-:Y:S01]  /*0340*/  IMAD R9, R11, -0x140, R12 ;  /* 0xfffffec00b097824 */ /* 0x000fe200078e020c */
[--C-:B------:R-:W-:Y:S01]  /*0350*/  SHF.R.S32.HI R11, RZ, 0x1f, R0.reuse ;  /* 0x0000001fff0b7819 */ /* 0x100fe20000011400 */
[----:B------:R-:W-:Y:S01]  /*0360*/  IMAD.U32 R18, R13, 0x10000, RZ ;  /* 0x000100000d127824 */ /* 0x000fe200078e00ff */
[-C--:B------:R-:W-:Y:S01]  /*0370*/  IADD3 R0, P0, P1, R19, R10.reuse, R0 ;  /* 0x0000000a13007210 */ /* 0x080fe2000791e000 */
[----:B------:R-:W-:Y:S01]  /*0380*/  IMAD.MOV.U32 R3, RZ, RZ, RZ ;  /* 0x000000ffff037224 */ /* 0x000fe200078e00ff */
[----:B------:R-:W-:Y:S01]  /*0390*/  SHF.R.S32.HI R12, RZ, 0x1f, R19 ;  /* 0x0000001fff0c7819 */ /* 0x000fe20000011413 */
[----:B------:R-:W-:Y:S01]  /*03a0*/  IMAD.SHL.U32 R19, R9, 0x100, RZ ;  /* 0x0000010009137824 */ /* 0x000fe200078e00ff */
[----:B------:R-:W-:Y:S01]  /*03b0*/  SHF.R.S32.HI R20, RZ, 0x1f, R18 ;  /* 0x0000001fff147819 */ /* 0x000fe20000011412 */
[----:B------:R-:W-:Y:S01]  /*03c0*/  IMAD R8, R13, -0x14000, R8 ;  /* 0xfffec0000d087824 */ /* 0x000fe200078e0208 */
[----:B------:R-:W-:Y:S01]  /*03d0*/  IADD3.X R11, R12, R15, R11, P0, P1 ;  /* 0x0000000f0c0b7210 */ /* 0x000fe200007e240b */
[----:B------:R-:W-:Y:S01]  /*03e0*/  IMAD.WIDE R16, R9, 0x4, R16 ;  /* 0x0000000409107825 */ /* 0x000fe200078e0210 */
[----:B------:R-:W-:-:S02]  /*03f0*/  IADD3 R12, P1, P3, R19, R10, R18 ;  /* 0x0000000a130c7210 */ /* 0x000fc40007b3e012 */
[----:B------:R-:W-:Y:S01]  /*0400*/  SHF.R.S32.HI R10, RZ, 0x1f, R19 ;  /* 0x0000001fff0a7819 */ /* 0x000fe20000011413 */
[----:B------:R-:W-:Y:S01]  /*0410*/  IMAD R13, R13, 0x4000, R8 ;  /* 0x000040000d0d7824 */ /* 0x000fe200078e0208 */
[----:B------:R-:W-:Y:S02]  /*0420*/  LEA R18, P0, R0, UR6, 0x2 ;  /* 0x0000000600127c11 */ /* 0x000fe4000f8010ff */
[----:B------:R-:W-:Y:S02]  /*0430*/  IADD3.X R15, R10, R15, R20, P1, P3 ;  /* 0x0000000f0a0f7210 */ /* 0x000fe40000fe6414 */
[----:B------:R-:W-:Y:S02]  /*0440*/  CS2R R20, SRZ ;  /* 0x0000000000147805 */ /* 0x000fe4000001ff00 */
[C---:B------:R-:W-:Y:S02]  /*0450*/  ISETP.GE.AND P1, PT, R9.reuse, 0x40, PT ;  /* 0x000000400900780c */ /* 0x040fe40003f26270 */
[----:B------:R-:W-:Y:S01]  /*0460*/  LEA.HI.X R19, R0, UR7, R11, 0x2, P0 ;  /* 0x0000000700137c11 */ /* 0x000fe200080f140b */
[----:B------:R-:W-:Y:S01]  /*0470*/  IMAD.MOV.U32 R0, RZ, RZ, RZ ;  /* 0x000000ffff007224 */ /* 0x000fe200078e00ff */
[----:B------:R-:W-:-:S02]  /*0480*/  ISETP.GT.AND P0, PT, R9, 0x3f, PT ;  /* 0x0000003f0900780c */ /* 0x000fc40003f04270 */
[----:B------:R-:W-:Y:S02]  /*0490*/  CS2R R8, SRZ ;  /* 0x0000000000087805 */ /* 0x000fe4000001ff00 */
[----:B------:R-:W-:Y:S01]  /*04a0*/  CS2R R10, SRZ ;  /* 0x00000000000a7805 */ /* 0x000fe2000001ff00 */
[----:B------:R-:W-:-:S05]  /*04b0*/  IMAD.WIDE R22, R13, 0x4, R22 ;  /* 0x000000040d167825 */ /* 0x000fca00078e0216 */
[----:B------:R1:W5:Y:S04]  /*04c0*/  @P5 LDG.E.128 R8, desc[UR4][R18.64+-0x10000] ;  /* 0xff00000412085981 */ /* 0x000368000c1e1d00 */
[----:B------:R-:W5:Y:S04]  /*04d0*/  @!P1 LDG.E.EL R3, desc[UR4][R16.64] ;  /* 0x0000000410039981 */ /* 0x000f68000c2e1900 */
[----:B------:R-:W5:Y:S04]  /*04e0*/  @!P1 LDG.E.EL R0, desc[UR4][R16.64] ;  /* 0x0000000410009981 */ /* 0x000f68000c2e1900 */
[----:B------:R-:W5:Y:S04]  /*04f0*/  @!P1 LDG.E.EL R21, desc[UR4][R16.64] ;  /* 0x0000000410159981 */ /* 0x000f68000c2e1900 */
[----:B------:R3:W5:Y:S01]  /*0500*/  @!P1 LDG.E.EL R20, desc[UR4][R16.64] ;  /* 0x0000000410149981 */ /* 0x000762000c2e1900 */
[----:B-1----:R-:W-:-:S02]  /*0510*/  CS2R R18, SRZ ;  /* 0x0000000000127805 */ /* 0x002fc4000001ff00 */
[----:B------:R-:W-:-:S04]  /*0520*/  LEA R24, P3, R12, UR6, 0x2 ;  /* 0x000000060c187c11 */ /* 0x000fc8000f8610ff */
[----:B------:R-:W-:Y:S02]  /*0530*/  LEA.HI.X R25, R12, UR7, R15, 0x2, P3 ;  /* 0x000000070c197c11 */ /* 0x000fe400098f140f */
[----:B------:R-:W-:Y:S02]  /*0540*/  CS2R R12, SRZ ;  /* 0x00000000000c7805 */ /* 0x000fe4000001ff00 */
[----:B--2---:R-:W-:Y:S02]  /*0550*/  SEL R4, R4, RZ, !P2 ;  /* 0x000000ff04047207 */ /* 0x004fe40005000000 */
[----:B---3--:R-:W-:-:S04]  /*0560*/  SEL R17, R14, RZ, !P2 ;  /* 0x000000ff0e117207 */ /* 0x008fc80005000000 */
[C---:B------:R-:W-:Y:S01]  /*0570*/  FSETP.GEU.AND P6, PT, R4.reuse, -R17, PT ;  /* 0x800000110400720b */ /* 0x040fe20003fce000 */
[----:B------:R-:W-:Y:S01]  /*0580*/  FADD R4, R4, R17 ;  /* 0x0000001104047221 */ /* 0x000fe20000000000 */
[----:B------:R-:W-:Y:S02]  /*0590*/  CS2R R16, SRZ ;  /* 0x0000000000107805 */ /* 0x000fe4000001ff00 */
[----:B------:R-:W-:-:S04]  /*05a0*/  CS2R R14, SRZ ;  /* 0x00000000000e7805 */ /* 0x000fc8000001ff00 */
[----:B------:R-:W2:Y:S04]  /*05b0*/  @!P1 LDG.E.128 R16, desc[UR4][R22.64] ;  /* 0x0000000416109981 */ /* 0x000ea8000c1e1d00 */
[----:B------:R1:W3:Y:S01]  /*05c0*/  @P0 LDG.E.128 R12, desc[UR4][R24.64+-0x10000] ;  /* 0xff000004180c0981 */ /* 0x0002e2000c1e1d00 */
[----:B------:R-:W-:Y:S02]  /*05d0*/  SEL R5, R5, RZ, !P2 ;  /* 0x000000ff05057207 */ /* 0x000fe40005000000 */
[----:B----4-:R-:W-:Y:S02]  /*05e0*/  SEL R29, R26, RZ, !P2 ;  /* 0x000000ff1a1d7207 */ /* 0x010fe40005000000 */
[----:B------:R-:W-:Y:S02]  /*05f0*/  SEL R6, R6, RZ, !P2 ;  /* 0x000000ff06067207 */ /* 0x000fe40005000000 */
[----:B-----5:R-:W-:-:S02]  /*0600*/  SEL R27, R27, RZ, !P2 ;  /* 0x000000ff1b1b7207 */ /* 0x020fc40005000000 */
[C---:B------:R-:W-:Y:S01]  /*0610*/  FSETP.GEU.AND P3, PT, R5.reuse, -R29, PT ;  /* 0x8000001d0500720b */ /* 0x040fe20003f6e000 */
[----:B-1----:R-:W-:Y:S01]  /*0620*/  FADD R24, R5, R29 ;  /* 0x0000001d05187221 */ /* 0x002fe20000000000 */
[----:B------:R-:W-:Y:S01]  /*0630*/  SEL R26, R7, RZ, !P2 ;  /* 0x000000ff071a7207 */ /* 0x000fe20005000000 */
[C---:B------:R-:W-:Y:S01]  /*0640*/  FADD R5, R6.reuse, R27 ;  /* 0x0000001b06057221 */ /* 0x040fe20000000000 */
[----:B------:R-:W-:Y:S02]  /*0650*/  FSETP.GEU.AND P4, PT, R6, -R27, PT ;  /* 0x8000001b0600720b */ /* 0x000fe40003f8e000 */
[----:B------:R-:W1:Y:S01]  /*0660*/  LDC.64 R6, c[0x0][0x228] ;  /* 0x00008a00ff067b82 */ /* 0x000e620000000a00 */
[----:B------:R-:W-:Y:S02]  /*0670*/  SEL R23, R28, RZ, !P2 ;  /* 0x000000ff1c177207 */ /* 0x000fe40005000000 */
[----:B------:R-:W-:Y:S02]  /*0680*/  SEL R8, R8, RZ, P5 ;  /* 0x000000ff08087207 */ /* 0x000fe40002800000 */
[----:B------:R-:W-:-:S02]  /*0690*/  SEL R9, R9, RZ, P5 ;  /* 0x000000ff09097207 */ /* 0x000fc40002800000 */
[----:B------:R-:W-:Y:S02]  /*06a0*/  SEL R10, R10, RZ, P5 ;  /* 0x000000ff0a0a7207 */ /* 0x000fe40002800000 */
[----:B------:R-:W-:Y:S02]  /*06b0*/  SEL R11, R11, RZ, P5 ;  /* 0x000000ff0b0b7207 */ /* 0x000fe40002800000 */
[C---:B------:R-:W-:Y:S01]  /*06c0*/  FSETP.GEU.AND P5, PT, R26.reuse, -R23, PT ;  /* 0x800000171a00720b */ /* 0x040fe20003fae000 */
[----:B------:R-:W-:Y:S01]  /*06d0*/  FADD R26, R26, R23 ;  /* 0x000000171a1a7221 */ /* 0x000fe20000000000 */
[----:B------:R-:W-:Y:S02]  /*06e0*/  @!P2 SEL R8, R4, RZ, P6 ;  /* 0x000000ff0408a207 */ /* 0x000fe40003000000 */
[----:B------:R-:W-:Y:S02]  /*06f0*/  SEL R3, R3, RZ, !P1 ;  /* 0x000000ff03037207 */ /* 0x000fe40004800000 */
[----:B------:R-:W-:-:S02]  /*0700*/  SEL R4, R0, RZ, !P1 ;  /* 0x000000ff00047207 */ /* 0x000fc40004800000 */
[----:B------:R-:W-:Y:S02]  /*0710*/  SEL R21, R21, RZ, !P1 ;  /* 0x000000ff15157207 */ /* 0x000fe40004800000 */
[----:B------:R-:W-:Y:S02]  /*0720*/  SEL R20, R20, RZ, !P1 ;  /* 0x000000ff14147207 */ /* 0x000fe40004800000 */
[----:B------:R-:W-:Y:S02]  /*0730*/  @!P2 SEL R9, R24, RZ, P3 ;  /* 0x000000ff1809a207 */ /* 0x000fe40001800000 */
[----:B------:R-:W-:Y:S02]  /*0740*/  @!P2 SEL R10, R5, RZ, P4 ;  /* 0x000000ff050aa207 */ /* 0x000fe40002000000 */
[----:B------:R-:W-:Y:S01]  /*0750*/  @!P2 SEL R11, R26, RZ, P5 ;  /* 0x000000ff1a0ba207 */ /* 0x000fe20002800000 */
[----:B-1----:R-:W-:-:S05]  /*0760*/  IMAD.WIDE R6, R2, 0x4, R6 ;  /* 0x0000000402067825 */ /* 0x002fca00078e0206 */
[----:B------:R-:W-:Y:S01]  /*0770*/  STG.E.128 desc[UR4][R6.64], R8 ;  /* 0x0000000806007986 */ /* 0x000fe2000c101d04 */
[----:B--2---:R-:W-:Y:S02]  /*0780*/  SEL R16, R16, RZ, !P1 ;  /* 0x000000ff10107207 */ /* 0x004fe40004800000 */
[----:B------:R-:W-:Y:S02]  /*0790*/  SEL R17, R17, RZ, !P1 ;  /* 0x000000ff11117207 */ /* 0x000fe40004800000 */
[----:B------:R-:W-:Y:S02]  /*07a0*/  SEL R18, R18, RZ, !P1 ;  /* 0x000000ff12127207 */ /* 0x000fe40004800000 */
[----:B------:R-:W-:Y:S01]  /*07b0*/  SEL R19, R19, RZ, !P1 ;  /* 0x000000ff13137207 */ /* 0x000fe20004800000 */
[----:B------:R-:W-:Y:S01]  /*07c0*/  FADD R0, R16, R3 ;  /* 0x0000000310007221 */ /* 0x000fe20000000000 */
[C---:B------:R-:W-:Y:S01]  /*07d0*/  FSETP.GEU.AND P3, PT, R17.reuse, -R4, PT ;  /* 0x800000041100720b */ /* 0x040fe20003f6e000 */
[----:B------:R-:W-:Y:S01]  /*07e0*/  FADD R4, R17, R4 ;  /* 0x0000000411047221 */ /* 0x000fe20000000000 */
[C---:B------:R-:W-:Y:S01]  /*07f0*/  FSETP.GEU.AND P4, PT, R18.reuse, -R21, PT ;  /* 0x800000151200720b */ /* 0x040fe20003f8e000 */
[----:B------:R-:W-:Y:S01]  /*0800*/  FADD R18, R18, R21 ;  /* 0x0000001512127221 */ /* 0x000fe20000000000 */
[C---:B------:R-:W-:Y:S01]  /*0810*/  FSETP.GEU.AND P2, PT, R19.reuse, -R20, PT ;  /* 0x800000141300720b */ /* 0x040fe20003f4e000 */
[----:B------:R-:W-:Y:S01]  /*0820*/  FADD R19, R19, R20 ;  /* 0x0000001413137221 */ /* 0x000fe20000000000 */
[----:B------:R-:W-:-:S02]  /*0830*/  FSETP.GEU.AND P6, PT, R16, -R3, PT ;  /* 0x800000031000720b */ /* 0x000fc40003fce000 */
[----:B---3--:R-:W-:Y:S02]  /*0840*/  SEL R12, R12, RZ, P0 ;  /* 0x000000ff0c0c7207 */ /* 0x008fe40000000000 */
[----:B------:R-:W-:Y:S02]  /*0850*/  SEL R13, R13, RZ, P0 ;  /* 0x000000ff0d0d7207 */ /* 0x000fe40000000000 */
[----:B------:R-:W-:Y:S02]  /*0860*/  SEL R14, R14, RZ, P0 ;  /* 0x000000ff0e0e7207 */ /* 0x000fe40000000000 */
[----:B------:R-:W-:Y:S02]  /*0870*/  SEL R15, R15, RZ, P0 ;  /* 0x000000ff0f0f7207 */ /* 0x000fe40000000000 */
[----:B------:R-:W-:Y:S02]  /*0880*/  @!P1 SEL R12, R0, RZ, P6 ;  /* 0x000000ff000c9207 */ /* 0x000fe40003000000 */
[----:B------:R-:W-:-:S02]  /*0890*/  @!P1 SEL R13, R4, RZ, P3 ;  /* 0x000000ff040d9207 */ /* 0x000fc40001800000 */
[----:B------:R-:W-:Y:S02]  /*08a0*/  @!P1 SEL R14, R18, RZ, P4 ;  /* 0x000000ff120e9207 */ /* 0x000fe40002000000 */
[----:B------:R-:W-:-:S05]  /*08b0*/  @!P1 SEL R15, R19, RZ, P2 ;  /* 0x000000ff130f9207 */ /* 0x000fca0001000000 */
[----:B------:R-:W-:Y:S01]  /*08c0*/  STG.E.128 desc[UR4][R6.64+0x800], R12 ;  /* 0x0008000c06007986 */ /* 0x000fe2000c101d04 */
[----:B------:R-:W-:Y:S05]  /*08d0*/  EXIT ;  /* 0x000000000000794d */ /* 0x000fea0003800000 */
.L_x_0:
[----:B------:R-:W-:-:S00]  /*08e0*/  BRA `(.L_x_0) ;  /* 0xfffffffc00fc7947 */ /* 0x000fc0000383ffff */
[----:B------:R-:W-:-:S00]  /*08f0*/  NOP ;  /* 0x0000000000007918 */ /* 0x000fc00000000000 */
        /* <DEDUP_REMOVED lines=8> */
.L_x_1:


//--------------------- .nv.constant0.triton_poi_fused_cat_29 --------------------------
	.section	.nv.constant0.triton_poi_fused_cat_29,"a",@progbits
	.sectionflags	@""
	.align	4
.nv.constant0.triton_poi_fused_cat_29:
	.zero		564
